	.headerflags	@"EF_CUDA_TEXMODE_UNIFIED EF_CUDA_64BIT_ADDRESS EF_CUDA_ACCELERATORS EF_CUDA_SM90 EF_CUDA_VIRTUAL_SM(EF_CUDA_SM90)"
	.elftype	@"ET_EXEC"


//--------------------- .nv.info                  --------------------------
	.section	.nv.info,"",@"SHT_CUDA_INFO"
	.align	4


	//----- nvinfo : EIATTR_REGCOUNT
	.align		4
        /*0000*/ 	.byte	0x04, 0x2f
        /*0002*/ 	.short	(.L_3 - .L_2)
	.align		4
.L_2:
        /*0004*/ 	.word	index@(triton_poi_fused__native_batch_norm_legit_no_training_relu_0)
        /*0008*/ 	.word	0x00000020


	//----- nvinfo : EIATTR_MIN_STACK_SIZE
	.align		4
.L_3:
        /*000c*/ 	.byte	0x04, 0x12
        /*000e*/ 	.short	(.L_5 - .L_4)
	.align		4
.L_4:
        /*0010*/ 	.word	index@(triton_poi_fused__native_batch_norm_legit_no_training_relu_0)
        /*0014*/ 	.word	0x00000000


	//----- nvinfo : EIATTR_FRAME_SIZE
	.align		4
.L_5:
        /*0018*/ 	.byte	0x04, 0x11
        /*001a*/ 	.short	(.L_7 - .L_6)
	.align		4
.L_6:
        /*001c*/ 	.word	index@(triton_poi_fused__native_batch_norm_legit_no_training_relu_0)
        /*0020*/ 	.word	0x00000000


	//----- nvinfo : EIATTR_MIN_STACK_SIZE
	.align		4
.L_7:
        /*0024*/ 	.byte	0x04, 0x12
        /*0026*/ 	.short	(.L_9 - .L_8)
	.align		4
.L_8:
        /*0028*/ 	.word	index@(triton_poi_fused__native_batch_norm_legit_no_training_relu_0)
        /*002c*/ 	.word	0x00000000
.L_9:


//--------------------- .nv.info.triton_poi_fused__native_batch_norm_legit_no_training_relu_0 --------------------------
	.section	.nv.info.triton_poi_fused__native_batch_norm_legit_no_training_relu_0,"",@"SHT_CUDA_INFO"
	.sectionflags	@""
	.align	4


	//----- nvinfo : EIATTR_CUDA_API_VERSION
	.align		4
        /*0000*/ 	.byte	0x04, 0x37
        /*0002*/ 	.short	(.L_11 - .L_10)
.L_10:
        /*0004*/ 	.word	0x0000007c


	//----- nvinfo : EIATTR_KPARAM_INFO
	.align		4
.L_11:
        /*0008*/ 	.byte	0x04, 0x17
        /*000a*/ 	.short	(.L_13 - .L_12)
.L_12:
        /*000c*/ 	.word	0x00000000
        /*0010*/ 	.short	0x0006
        /*0012*/ 	.short	0x0030
        /*0014*/ 	.byte	0x00, 0xf0, 0x11, 0x00


	//----- nvinfo : EIATTR_KPARAM_INFO
	.align		4
.L_13:
        /*0018*/ 	.byte	0x04, 0x17
        /*001a*/ 	.short	(.L_15 - .L_14)
.L_14:
        /*001c*/ 	.word	0x00000000
        /*0020*/ 	.short	0x0005
        /*0022*/ 	.short	0x0028
        /*0024*/ 	.byte	0x00, 0xf4, 0x21, 0x00


	//----- nvinfo : EIATTR_KPARAM_INFO
	.align		4
.L_15:
        /*0028*/ 	.byte	0x04, 0x17
        /*002a*/ 	.short	(.L_17 - .L_16)
.L_16:
        /*002c*/ 	.word	0x00000000
        /*0030*/ 	.short	0x0004
        /*0032*/ 	.short	0x0020
        /*0034*/ 	.byte	0x00, 0xf4, 0x21, 0x00


	//----- nvinfo : EIATTR_KPARAM_INFO
	.align		4
.L_17:
        /*0038*/ 	.byte	0x04, 0x17
        /*003a*/ 	.short	(.L_19 - .L_18)
.L_18:
        /*003c*/ 	.word	0x00000000
        /*0040*/ 	.short	0x0003
        /*0042*/ 	.short	0x0018
        /*0044*/ 	.byte	0x00, 0xf4, 0x21, 0x00


	//----- nvinfo : EIATTR_KPARAM_INFO
	.align		4
.L_19:
        /*0048*/ 	.byte	0x04, 0x17
        /*004a*/ 	.short	(.L_21 - .L_20)
.L_20:
        /*004c*/ 	.word	0x00000000
        /*0050*/ 	.short	0x0002
        /*0052*/ 	.short	0x0010
        /*0054*/ 	.byte	0x00, 0xf4, 0x21, 0x00


	//----- nvinfo : EIATTR_KPARAM_INFO
	.align		4
.L_21:
        /*0058*/ 	.byte	0x04, 0x17
        /*005a*/ 	.short	(.L_23 - .L_22)
.L_22:
        /*005c*/ 	.word	0x00000000
        /*0060*/ 	.short	0x0001
        /*0062*/ 	.short	0x0008
        /*0064*/ 	.byte	0x00, 0xf4, 0x21, 0x00


	//----- nvinfo : EIATTR_KPARAM_INFO
	.align		4
.L_23:
        /*0068*/ 	.byte	0x04, 0x17
        /*006a*/ 	.short	(.L_25 - .L_24)
.L_24:
        /*006c*/ 	.word	0x00000000
        /*0070*/ 	.short	0x0000
        /*0072*/ 	.short	0x0000
        /*0074*/ 	.byte	0x00, 0xf4, 0x21, 0x00


	//----- nvinfo : EIATTR_SPARSE_MMA_MASK
	.align		4
.L_25:
        /*0078*/ 	.byte	0x03, 0x50
        /*007a*/ 	.short	0x0000


	//----- nvinfo : EIATTR_MAXREG_COUNT
	.align		4
        /*007c*/ 	.byte	0x03, 0x1b
        /*007e*/ 	.short	0x00ff


	//----- nvinfo : EIATTR_EXIT_INSTR_OFFSETS
	.align		4
        /*0080*/ 	.byte	0x04, 0x1c
        /*0082*/ 	.short	(.L_27 - .L_26)


	//   ....[0]....
.L_26:
        /*0084*/ 	.word	0x000006c0


	//----- nvinfo : EIATTR_REQNTID
	.align		4
.L_27:
        /*0088*/ 	.byte	0x04, 0x10
        /*008a*/ 	.short	(.L_29 - .L_28)
.L_28:
        /*008c*/ 	.word	0x00000080
        /*0090*/ 	.word	0x00000001
        /*0094*/ 	.word	0x00000001


	//----- nvinfo : EIATTR_CBANK_PARAM_SIZE
	.align		4
.L_29:
        /*0098*/ 	.byte	0x03, 0x19
        /*009a*/ 	.short	0x0034


	//----- nvinfo : EIATTR_PARAM_CBANK
	.align		4
        /*009c*/ 	.byte	0x04, 0x0a
        /*009e*/ 	.short	(.L_31 - .L_30)
	.align		4
.L_30:
        /*00a0*/ 	.word	index@(.nv.constant0.triton_poi_fused__native_batch_norm_legit_no_training_relu_0)
        /*00a4*/ 	.short	0x0210
        /*00a6*/ 	.short	0x0034


	//----- nvinfo : EIATTR_SW_WAR
	.align		4
.L_31:
        /*00a8*/ 	.byte	0x04, 0x36
        /*00aa*/ 	.short	(.L_33 - .L_32)
.L_32:
        /*00ac*/ 	.word	0x00000008
.L_33:


//--------------------- .nv.callgraph             --------------------------
	.section	.nv.callgraph,"",@"SHT_CUDA_CALLGRAPH"
	.align	4
	.sectionentsize	8
	.align		4
        /*0000*/ 	.word	0x00000000
	.align		4
        /*0004*/ 	.word	0xffffffff
	.align		4
        /*0008*/ 	.word	0x00000000
	.align		4
        /*000c*/ 	.word	0xfffffffe
	.align		4
        /*0010*/ 	.word	0x00000000
	.align		4
        /*0014*/ 	.word	0xfffffffd
	.align		4
        /*0018*/ 	.word	0x00000000
	.align		4
        /*001c*/ 	.word	0xfffffffc


//--------------------- .nv.constant4             --------------------------
	.section	.nv.constant4,"a",@progbits
	.align	8
	.align		8
.nv.constant4:
        /*0000*/ 	.dword	_$_str
	.align		8
        /*0008*/ 	.dword	_$_str_$_2


//--------------------- .text.triton_poi_fused__native_batch_norm_legit_no_training_relu_0 --------------------------
	.section	.text.triton_poi_fused__native_batch_norm_legit_no_training_relu_0,"ax",@progbits
	.align	128
        .global         triton_poi_fused__native_batch_norm_legit_no_training_relu_0
        .type           triton_poi_fused__native_batch_norm_legit_no_training_relu_0,@function
        .size           triton_poi_fused__native_batch_norm_legit_no_training_relu_0,(.L_x_1 - triton_poi_fused__native_batch_norm_legit_no_training_relu_0)
        .other          triton_poi_fused__native_batch_norm_legit_no_training_relu_0,@"STO_CUDA_ENTRY STV_DEFAULT"
triton_poi_fused__native_batch_norm_legit_no_training_relu_0:
.text.triton_poi_fused__native_batch_norm_legit_no_training_relu_0:
[----:B------:R-:W-:Y:S01]  /*0000*/  LDC R1, c[0x0][0x28] ;  /* 0x00000a00ff017b82 */ /* 0x000fe20000000800 */
[----:B------:R-:W1:Y:S01]  /*0010*/  S2R R0, SR_TID.X ;  /* 0x0000000000007919 */ /* 0x000e620000002100 */
[----:B------:R-:W-:-:S06]  /*0020*/  ULDC.64 UR4, c[0x0][0x208] ;  /* 0x0000820000047ab9 */ /* 0x000fcc0000000a00 */
[----:B------:R-:W2:Y:S01]  /*0030*/  LDC.64 R16, c[0x0][0x218] ;  /* 0x00008600ff107b82 */ /* 0x000ea20000000a00 */
[----:B------:R-:W3:Y:S07]  /*0040*/  S2R R3, SR_CTAID.X ;  /* 0x0000000000037919 */ /* 0x000eee0000002500 */
[----:B------:R-:W4:Y:S08]  /*0050*/  LDC.64 R14, c[0x0][0x210] ;  /* 0x00008400ff0e7b82 */ /* 0x000f300000000a00 */
[----:B------:R-:W5:Y:S01]  /*0060*/  LDC.64 R12, c[0x0][0x230] ;  /* 0x00008c00ff0c7b82 */ /* 0x000f620000000a00 */
[----:B-1----:R-:W-:-:S02]  /*0070*/  SHF.L.U32 R0, R0, 0x2, RZ ;  /* 0x0000000200007819 */ /* 0x002fc400000006ff */
[----:B---3--:R-:W-:Y:S02]  /*0080*/  SHF.R.S32.HI R5, RZ, 0x15, R3 ;  /* 0x00000015ff057819 */ /* 0x008fe40000011403 */
[----:B------:R-:W-:Y:S02]  /*0090*/  LOP3.LUT R0, R0, 0x1fc, RZ, 0xc0, !PT ;  /* 0x000001fc00007812 */ /* 0x000fe400078ec0ff */
[----:B------:R-:W-:Y:S02]  /*00a0*/  SGXT R5, R5, 0x1 ;  /* 0x000000010505781a */ /* 0x000fe40000000200 */
[----:B------:R-:W-:Y:S02]  /*00b0*/  LEA R18, R3, R0, 0xa ;  /* 0x0000000003127211 */ /* 0x000fe400078e50ff */
[----:B------:R-:W1:Y:S02]  /*00c0*/  LDC.64 R2, c[0x0][0x220] ;  /* 0x00008800ff027b82 */ /* 0x000e640000000a00 */
[----:B------:R-:W-:-:S04]  /*00d0*/  LEA.HI R5, R5, R18, RZ, 0xf ;  /* 0x0000001205057211 */ /* 0x000fc800078f78ff */
[----:B------:R-:W-:Y:S02]  /*00e0*/  SHF.R.S32.HI R23, RZ, 0xf, R5 ;  /* 0x0000000fff177819 */ /* 0x000fe40000011405 */
[----:B------:R-:W-:Y:S02]  /*00f0*/  IADD3 R5, R5, 0x200, RZ ;  /* 0x0000020005057810 */ /* 0x000fe40007ffe0ff */
[----:B------:R-:W-:Y:S02]  /*0100*/  LEA.HI R0, R23, R23, RZ, 0x4 ;  /* 0x0000001717007211 */ /* 0x000fe400078f20ff */
[----:B------:R-:W-:Y:S02]  /*0110*/  SHF.R.S32.HI R5, RZ, 0xf, R5 ;  /* 0x0000000fff057819 */ /* 0x000fe40000011405 */
[----:B------:R-:W-:Y:S02]  /*0120*/  LOP3.LUT R0, R0, 0xfffffff0, RZ, 0xc0, !PT ;  /* 0xfffffff000007812 */ /* 0x000fe400078ec0ff */
[----:B------:R-:W-:-:S02]  /*0130*/  LEA.HI R4, R5, R5, RZ, 0x4 ;  /* 0x0000000505047211 */ /* 0x000fc400078f20ff */
[----:B------:R-:W-:Y:S02]  /*0140*/  IADD3 R23, R23, -R0, RZ ;  /* 0x8000000017177210 */ /* 0x000fe40007ffe0ff */
[----:B------:R-:W-:-:S04]  /*0150*/  LOP3.LUT R4, R4, 0xfffffff0, RZ, 0xc0, !PT ;  /* 0xfffffff004047812 */ /* 0x000fc800078ec0ff */
[----:B------:R-:W-:Y:S01]  /*0160*/  IADD3 R19, R5, -R4, RZ ;  /* 0x8000000405137210 */ /* 0x000fe20007ffe0ff */
[----:B-1----:R-:W-:-:S04]  /*0170*/  IMAD.WIDE R8, R23, 0x4, R2 ;  /* 0x0000000417087825 */ /* 0x002fc800078e0202 */
[----:B------:R-:W-:Y:S01]  /*0180*/  IMAD.WIDE R10, R19, 0x4, R2 ;  /* 0x00000004130a7825 */ /* 0x000fe200078e0202 */
[----:B------:R-:W3:Y:S01]  /*0190*/  LDG.E.EL R20, desc[UR4][R8.64] ;  /* 0x0000000408147981 */ /* 0x000ee2000c2e1900 */
[----:B------:R-:W1:Y:S03]  /*01a0*/  LDC.64 R2, c[0x0][0x228] ;  /* 0x00008a00ff027b82 */ /* 0x000e660000000a00 */
[----:B------:R-:W3:Y:S01]  /*01b0*/  LDG.E.EL R21, desc[UR4][R10.64] ;  /* 0x000000040a157981 */ /* 0x000ee2000c2e1900 */
[----:B--2---:R-:W-:-:S04]  /*01c0*/  IMAD.WIDE R26, R23, 0x4, R16 ;  /* 0x00000004171a7825 */ /* 0x004fc800078e0210 */
[----:B----4-:R-:W-:Y:S01]  /*01d0*/  IMAD.WIDE R14, R18, 0x4, R14 ;  /* 0x00000004120e7825 */ /* 0x010fe200078e020e */
[----:B------:R-:W2:Y:S04]  /*01e0*/  LDG.E.EL R0, desc[UR4][R26.64] ;  /* 0x000000041a007981 */ /* 0x000ea8000c2e1900 */
[----:B------:R-:W2:Y:S01]  /*01f0*/  LDG.E.128 R4, desc[UR4][R14.64] ;  /* 0x000000040e047981 */ /* 0x000ea2000c1e1d00 */
[----:B------:R-:W-:-:S03]  /*0200*/  IMAD.WIDE R16, R19, 0x4, R16 ;  /* 0x0000000413107825 */ /* 0x000fc600078e0210 */
[----:B------:R-:W4:Y:S04]  /*0210*/  LDG.E.128 R8, desc[UR4][R14.64+0x800] ;  /* 0x000800040e087981 */ /* 0x000f28000c1e1d00 */
[----:B------:R-:W4:Y:S01]  /*0220*/  LDG.E.EL R16, desc[UR4][R16.64] ;  /* 0x0000000410107981 */ /* 0x000f22000c2e1900 */
[----:B01----:R-:W-:-:S04]  /*0230*/  IMAD.WIDE R24, R23, 0x4, R2 ;  /* 0x0000000417187825 */ /* 0x003fc800078e0202 */
[----:B-----5:R-:W-:Y:S02]  /*0240*/  IMAD.WIDE R22, R23, 0x4, R12 ;  /* 0x0000000417167825 */ /* 0x020fe400078e020c */
[----:B------:R-:W5:Y:S04]  /*0250*/  LDG.E.EL R24, desc[UR4][R24.64] ;  /* 0x0000000418187981 */ /* 0x000f68000c2e1900 */
[----:B------:R-:W5:Y:S01]  /*0260*/  LDG.E.EL R23, desc[UR4][R22.64] ;  /* 0x0000000416177981 */ /* 0x000f62000c2e1900 */
[----:B------:R-:W-:-:S04]  /*0270*/  IMAD.WIDE R2, R19, 0x4, R2 ;  /* 0x0000000413027825 */ /* 0x000fc800078e0202 */
[----:B------:R-:W-:Y:S02]  /*0280*/  IMAD.WIDE R28, R19, 0x4, R12 ;  /* 0x00000004131c7825 */ /* 0x000fe400078e020c */
[----:B------:R0:W4:Y:S04]  /*0290*/  LDG.E.EL R12, desc[UR4][R2.64] ;  /* 0x00000004020c7981 */ /* 0x000128000c2e1900 */
[----:B------:R-:W4:Y:S01]  /*02a0*/  LDG.E.EL R13, desc[UR4][R28.64] ;  /* 0x000000041c0d7981 */ /* 0x000f22000c2e1900 */
[----:B0-----:R-:W-:Y:S01]  /*02b0*/  HFMA2.MMA R3, -RZ, RZ, 1.625, 0 ;  /* 0x3e800000ff037435 */ /* 0x001fe200000001ff */
[----:B---3--:R-:W-:-:S04]  /*02c0*/  FADD R20, R20, 9.9999997473787516356e-06 ;  /* 0x3727c5ac14147421 */ /* 0x008fc80000000000 */
[----:B------:R-:W0:Y:S01]  /*02d0*/  MUFU.SQRT R19, R20 ;  /* 0x0000001400137308 */ /* 0x000e220000002000 */
[----:B------:R-:W-:-:S07]  /*02e0*/  FADD R21, R21, 9.9999997473787516356e-06 ;  /* 0x3727c5ac15157421 */ /* 0x000fce0000000000 */
[----:B------:R-:W1:Y:S01]  /*02f0*/  MUFU.SQRT R25, R21 ;  /* 0x0000001500197308 */ /* 0x000e620000002000 */
[C---:B0-----:R-:W-:Y:S02]  /*0300*/  FSETP.GT.AND P0, PT, R19.reuse, 8.50705917302346158658e+37, PT ;  /* 0x7e8000001300780b */ /* 0x041fe40003f04000 */
[----:B------:R-:W-:Y:S02]  /*0310*/  FSETP.GEU.AND P2, PT, R19, 1.175494350822287508e-38, PT ;  /* 0x008000001300780b */ /* 0x000fe40003f4e000 */
[C---:B-1----:R-:W-:Y:S02]  /*0320*/  FSETP.GT.AND P1, PT, R25.reuse, 8.50705917302346158658e+37, PT ;  /* 0x7e8000001900780b */ /* 0x042fe40003f24000 */
[----:B------:R-:W-:-:S07]  /*0330*/  FSETP.GEU.AND P3, PT, R25, 1.175494350822287508e-38, PT ;  /* 0x008000001900780b */ /* 0x000fce0003f6e000 */
[----:B------:R-:W-:-:S04]  /*0340*/  @P0 FMUL R19, R19, 0.25 ;  /* 0x3e80000013130820 */ /* 0x000fc80000400000 */
[----:B------:R-:W-:Y:S01]  /*0350*/  @!P2 FMUL R19, R19, 16777216 ;  /* 0x4b8000001313a820 */ /* 0x000fe20000400000 */
[----:B------:R-:W-:-:S05]  /*0360*/  @P1 FMUL R25, R25, 0.25 ;  /* 0x3e80000019191820 */ /* 0x000fca0000400000 */
[----:B------:R-:W0:Y:S01]  /*0370*/  MUFU.RCP R19, R19 ;  /* 0x0000001300137308 */ /* 0x000e220000001000 */
[----:B------:R-:W-:Y:S01]  /*0380*/  @!P3 FMUL R25, R25, 16777216 ;  /* 0x4b8000001919b820 */ /* 0x000fe20000400000 */
[----:B------:R-:W-:-:S06]  /*0390*/  FSEL R2, R3, 1, P0 ;  /* 0x3f80000003027808 */ /* 0x000fcc0000000000 */
[----:B------:R-:W1:Y:S01]  /*03a0*/  MUFU.RCP R14, R25 ;  /* 0x00000019000e7308 */ /* 0x000e620000001000 */
[----:B------:R-:W-:Y:S01]  /*03b0*/  FSEL R3, R3, 1, P1 ;  /* 0x3f80000003037808 */ /* 0x000fe20000800000 */
[----:B------:R-:W-:Y:S01]  /*03c0*/  @!P2 FMUL R2, R2, 16777216 ;  /* 0x4b8000000202a820 */ /* 0x000fe20000400000 */
[----:B--2---:R-:W-:-:S03]  /*03d0*/  FADD R4, R4, -R0 ;  /* 0x8000000004047221 */ /* 0x004fc60000000000 */
[----:B------:R-:W-:Y:S01]  /*03e0*/  @!P3 FMUL R3, R3, 16777216 ;  /* 0x4b8000000303b820 */ /* 0x000fe20000400000 */
[----:B0-----:R-:W-:Y:S01]  /*03f0*/  FMUL R15, R19, R2 ;  /* 0x00000002130f7220 */ /* 0x001fe20000400000 */
[--C-:B------:R-:W-:Y:S01]  /*0400*/  FADD R20, R5, -R0.reuse ;  /* 0x8000000005147221 */ /* 0x100fe20000000000 */
[--C-:B------:R-:W-:Y:S01]  /*0410*/  FADD R6, R6, -R0.reuse ;  /* 0x8000000006067221 */ /* 0x100fe20000000000 */
[----:B------:R-:W-:Y:S01]  /*0420*/  FADD R0, R7, -R0 ;  /* 0x8000000007007221 */ /* 0x000fe20000000000 */
[C---:B------:R-:W-:Y:S01]  /*0430*/  FMUL R5, R15.reuse, R4 ;  /* 0x000000040f057220 */ /* 0x040fe20000400000 */
[C---:B------:R-:W-:Y:S01]  /*0440*/  FMUL R4, R15.reuse, R20 ;  /* 0x000000140f047220 */ /* 0x040fe20000400000 */
[----:B-1----:R-:W-:Y:S02]  /*0450*/  FMUL R14, R14, R3 ;  /* 0x000000030e0e7220 */ /* 0x002fe40000400000 */
[----:B------:R-:W0:Y:S01]  /*0460*/  LDC.64 R2, c[0x0][0x238] ;  /* 0x00008e00ff027b82 */ /* 0x000e220000000a00 */
[C---:B------:R-:W-:Y:S01]  /*0470*/  FMUL R20, R15.reuse, R6 ;  /* 0x000000060f147220 */ /* 0x040fe20000400000 */
[----:B------:R-:W-:Y:S01]  /*0480*/  FMUL R6, R15, R0 ;  /* 0x000000000f067220 */ /* 0x000fe20000400000 */
[--C-:B----4-:R-:W-:Y:S01]  /*0490*/  FADD R7, R8, -R16.reuse ;  /* 0x8000001008077221 */ /* 0x110fe20000000000 */
[--C-:B------:R-:W-:Y:S01]  /*04a0*/  FADD R9, R9, -R16.reuse ;  /* 0x8000001009097221 */ /* 0x100fe20000000000 */
[--C-:B------:R-:W-:Y:S01]  /*04b0*/  FADD R15, R10, -R16.reuse ;  /* 0x800000100a0f7221 */ /* 0x100fe20000000000 */
[C-C-:B-----5:R-:W-:Y:S01]  /*04c0*/  FFMA R0, R24.reuse, R5, R23.reuse ;  /* 0x0000000518007223 */ /* 0x160fe20000000017 */
[----:B------:R-:W-:Y:S01]  /*04d0*/  FADD R11, R11, -R16 ;  /* 0x800000100b0b7221 */ /* 0x000fe20000000000 */
[C-C-:B------:R-:W-:Y:S01]  /*04e0*/  FFMA R4, R24.reuse, R4, R23.reuse ;  /* 0x0000000418047223 */ /* 0x140fe20000000017 */
[C-C-:B------:R-:W-:Y:S01]  /*04f0*/  FFMA R5, R24.reuse, R20, R23.reuse ;  /* 0x0000001418057223 */ /* 0x140fe20000000017 */
[----:B------:R-:W-:Y:S01]  /*0500*/  FFMA R23, R24, R6, R23 ;  /* 0x0000000618177223 */ /* 0x000fe20000000017 */
[C---:B------:R-:W-:Y:S01]  /*0510*/  FMUL R7, R14.reuse, R7 ;  /* 0x000000070e077220 */ /* 0x040fe20000400000 */
[C---:B------:R-:W-:Y:S01]  /*0520*/  FMUL R8, R14.reuse, R9 ;  /* 0x000000090e087220 */ /* 0x040fe20000400000 */
[C---:B------:R-:W-:Y:S01]  /*0530*/  FMUL R6, R14.reuse, R15 ;  /* 0x0000000f0e067220 */ /* 0x040fe20000400000 */
[----:B------:R-:W-:Y:S01]  /*0540*/  FMUL R14, R14, R11 ;  /* 0x0000000b0e0e7220 */ /* 0x000fe20000400000 */
[C-C-:B------:R-:W-:Y:S01]  /*0550*/  FFMA R9, R12.reuse, R7, R13.reuse ;  /* 0x000000070c097223 */ /* 0x140fe2000000000d */
[C-C-:B------:R-:W-:Y:S01]  /*0560*/  FFMA R8, R12.reuse, R8, R13.reuse ;  /* 0x000000080c087223 */ /* 0x140fe2000000000d */
[C-C-:B------:R-:W-:Y:S01]  /*0570*/  FFMA R10, R12.reuse, R6, R13.reuse ;  /* 0x000000060c0a7223 */ /* 0x140fe2000000000d */
[----:B------:R-:W-:Y:S01]  /*0580*/  FFMA R14, R12, R14, R13 ;  /* 0x0000000e0c0e7223 */ /* 0x000fe2000000000d */
[----:B------:R-:W-:-:S02]  /*0590*/  FSETP.GEU.AND P6, PT, R23, RZ, PT ;  /* 0x000000ff1700720b */ /* 0x000fc40003fce000 */
[----:B------:R-:W-:Y:S02]  /*05a0*/  FSETP.GEU.AND P0, PT, R5, RZ, PT ;  /* 0x000000ff0500720b */ /* 0x000fe40003f0e000 */
[----:B------:R-:W-:Y:S02]  /*05b0*/  FSETP.GEU.AND P1, PT, R4, RZ, PT ;  /* 0x000000ff0400720b */ /* 0x000fe40003f2e000 */
[----:B------:R-:W-:Y:S02]  /*05c0*/  FSETP.GEU.AND P3, PT, R14, RZ, PT ;  /* 0x000000ff0e00720b */ /* 0x000fe40003f6e000 */
[----:B------:R-:W-:Y:S02]  /*05d0*/  SEL R7, R23, RZ, P6 ;  /* 0x000000ff17077207 */ /* 0x000fe40003000000 */
[----:B------:R-:W-:Y:S02]  /*05e0*/  FSETP.GEU.AND P2, PT, R0, RZ, PT ;  /* 0x000000ff0000720b */ /* 0x000fe40003f4e000 */
[----:B------:R-:W-:-:S02]  /*05f0*/  FSETP.GEU.AND P4, PT, R10, RZ, PT ;  /* 0x000000ff0a00720b */ /* 0x000fc40003f8e000 */
[----:B------:R-:W-:Y:S02]  /*0600*/  FSETP.GEU.AND P5, PT, R9, RZ, PT ;  /* 0x000000ff0900720b */ /* 0x000fe40003fae000 */
[----:B------:R-:W-:Y:S02]  /*0610*/  FSETP.GEU.AND P6, PT, R8, RZ, PT ;  /* 0x000000ff0800720b */ /* 0x000fe40003fce000 */
[----:B------:R-:W-:Y:S01]  /*0620*/  SEL R6, R5, RZ, P0 ;  /* 0x000000ff05067207 */ /* 0x000fe20000000000 */
[----:B0-----:R-:W-:Y:S01]  /*0630*/  IMAD.WIDE R2, R18, 0x4, R2 ;  /* 0x0000000412027825 */ /* 0x001fe200078e0202 */
[----:B------:R-:W-:Y:S02]  /*0640*/  SEL R5, R4, RZ, P1 ;  /* 0x000000ff04057207 */ /* 0x000fe40000800000 */
[----:B------:R-:W-:Y:S02]  /*0650*/  SEL R15, R14, RZ, P3 ;  /* 0x000000ff0e0f7207 */ /* 0x000fe40001800000 */
[----:B------:R-:W-:-:S02]  /*0660*/  SEL R4, R0, RZ, P2 ;  /* 0x000000ff00047207 */ /* 0x000fc40001000000 */
[----:B------:R-:W-:Y:S02]  /*0670*/  SEL R14, R10, RZ, P4 ;  /* 0x000000ff0a0e7207 */ /* 0x000fe40002000000 */
[----:B------:R-:W-:Y:S02]  /*0680*/  SEL R12, R9, RZ, P5 ;  /* 0x000000ff090c7207 */ /* 0x000fe40002800000 */
[----:B------:R-:W-:Y:S01]  /*0690*/  SEL R13, R8, RZ, P6 ;  /* 0x000000ff080d7207 */ /* 0x000fe20003000000 */
[----:B------:R-:W-:Y:S04]  /*06a0*/  STG.E.128 desc[UR4][R2.64], R4 ;  /* 0x0000000402007986 */ /* 0x000fe8000c101d04 */
[----:B------:R-:W-:Y:S01]  /*06b0*/  STG.E.128 desc[UR4][R2.64+0x800], R12 ;  /* 0x0008000c02007986 */ /* 0x000fe2000c101d04 */
[----:B------:R-:W-:Y:S05]  /*06c0*/  EXIT ;  /* 0x000000000000794d */ /* 0x000fea0003800000 */
.L_x_0:
[----:B------:R-:W-:-:S00]  /*06d0*/  BRA `(.L_x_0) ;  /* 0xfffffffc00fc7947 */ /* 0x000fc0000383ffff */
[----:B------:R-:W-:-:S00]  /*06e0*/  NOP ;  /* 0x0000000000007918 */ /* 0x000fc00000000000 */
        /* <DEDUP_REMOVED lines=9> */
.L_x_1:


//--------------------- .nv.global.init           --------------------------
	.section	.nv.global.init,"aw",@progbits
.nv.global.init:
	.type		_$_str,@object
	.size		_$_str,(_$_str_$_2 - _$_str)
_$_str:
        /*0000*/ 	.byte	0x5f, 0x5f, 0x43, 0x55, 0x44, 0x41, 0x5f, 0x46, 0x54, 0x5a, 0x00
	.type		_$_str_$_2,@object
	.size		_$_str_$_2,(.L_1 - _$_str_$_2)
_$_str_$_2:
        /*000b*/ 	.byte	0x5f, 0x5f, 0x43, 0x55, 0x44, 0x41, 0x5f, 0x50, 0x52, 0x45, 0x43, 0x5f, 0x53, 0x51, 0x52, 0x54
        /*001b*/ 	.byte	0x00
.L_1:


//--------------------- .nv.constant0.triton_poi_fused__native_batch_norm_legit_no_training_relu_0 --------------------------
	.section	.nv.constant0.triton_poi_fused__native_batch_norm_legit_no_training_relu_0,"a",@progbits
	.sectionflags	@""
	.align	4
.nv.constant0.triton_poi_fused__native_batch_norm_legit_no_training_relu_0:
	.zero		580
